	.headerflags	@"EF_CUDA_TEXMODE_UNIFIED EF_CUDA_64BIT_ADDRESS EF_CUDA_ACCELERATORS EF_CUDA_SM90 EF_CUDA_VIRTUAL_SM(EF_CUDA_SM90)"
	.elftype	@"ET_EXEC"


//--------------------- .nv.info                  --------------------------
	.section	.nv.info,"",@"SHT_CUDA_INFO"
	.align	4


	//----- nvinfo : EIATTR_REGCOUNT
	.align		4
        /*0000*/ 	.byte	0x04, 0x2f
        /*0002*/ 	.short	(.L_1 - .L_0)
	.align		4
.L_0:
        /*0004*/ 	.word	index@(triton_poi_fused_transpose_8)
        /*0008*/ 	.word	0x0000000f


	//----- nvinfo : EIATTR_MIN_STACK_SIZE
	.align		4
.L_1:
        /*000c*/ 	.byte	0x04, 0x12
        /*000e*/ 	.short	(.L_3 - .L_2)
	.align		4
.L_2:
        /*0010*/ 	.word	index@(triton_poi_fused_transpose_8)
        /*0014*/ 	.word	0x00000000


	//----- nvinfo : EIATTR_FRAME_SIZE
	.align		4
.L_3:
        /*0018*/ 	.byte	0x04, 0x11
        /*001a*/ 	.short	(.L_5 - .L_4)
	.align		4
.L_4:
        /*001c*/ 	.word	index@(triton_poi_fused_transpose_8)
        /*0020*/ 	.word	0x00000000


	//----- nvinfo : EIATTR_MIN_STACK_SIZE
	.align		4
.L_5:
        /*0024*/ 	.byte	0x04, 0x12
        /*0026*/ 	.short	(.L_7 - .L_6)
	.align		4
.L_6:
        /*0028*/ 	.word	index@(triton_poi_fused_transpose_8)
        /*002c*/ 	.word	0x00000000
.L_7:


//--------------------- .nv.info.triton_poi_fused_transpose_8 --------------------------
	.section	.nv.info.triton_poi_fused_transpose_8,"",@"SHT_CUDA_INFO"
	.sectionflags	@""
	.align	4


	//----- nvinfo : EIATTR_CUDA_API_VERSION
	.align		4
        /*0000*/ 	.byte	0x04, 0x37
        /*0002*/ 	.short	(.L_9 - .L_8)
.L_8:
        /*0004*/ 	.word	0x0000007c


	//----- nvinfo : EIATTR_KPARAM_INFO
	.align		4
.L_9:
        /*0008*/ 	.byte	0x04, 0x17
        /*000a*/ 	.short	(.L_11 - .L_10)
.L_10:
        /*000c*/ 	.word	0x00000000
        /*0010*/ 	.short	0x0003
        /*0012*/ 	.short	0x0014
        /*0014*/ 	.byte	0x00, 0xf0, 0x11, 0x00


	//----- nvinfo : EIATTR_KPARAM_INFO
	.align		4
.L_11:
        /*0018*/ 	.byte	0x04, 0x17
        /*001a*/ 	.short	(.L_13 - .L_12)
.L_12:
        /*001c*/ 	.word	0x00000000
        /*0020*/ 	.short	0x0002
        /*0022*/ 	.short	0x0010
        /*0024*/ 	.byte	0x00, 0xf0, 0x11, 0x00


	//----- nvinfo : EIATTR_KPARAM_INFO
	.align		4
.L_13:
        /*0028*/ 	.byte	0x04, 0x17
        /*002a*/ 	.short	(.L_15 - .L_14)
.L_14:
        /*002c*/ 	.word	0x00000000
        /*0030*/ 	.short	0x0001
        /*0032*/ 	.short	0x0008
        /*0034*/ 	.byte	0x00, 0xf4, 0x21, 0x00


	//----- nvinfo : EIATTR_KPARAM_INFO
	.align		4
.L_15:
        /*0038*/ 	.byte	0x04, 0x17
        /*003a*/ 	.short	(.L_17 - .L_16)
.L_16:
        /*003c*/ 	.word	0x00000000
        /*0040*/ 	.short	0x0000
        /*0042*/ 	.short	0x0000
        /*0044*/ 	.byte	0x00, 0xf4, 0x21, 0x00


	//----- nvinfo : EIATTR_SPARSE_MMA_MASK
	.align		4
.L_17:
        /*0048*/ 	.byte	0x03, 0x50
        /*004a*/ 	.short	0x0000


	//----- nvinfo : EIATTR_MAXREG_COUNT
	.align		4
        /*004c*/ 	.byte	0x03, 0x1b
        /*004e*/ 	.short	0x00ff


	//----- nvinfo : EIATTR_EXIT_INSTR_OFFSETS
	.align		4
        /*0050*/ 	.byte	0x04, 0x1c
        /*0052*/ 	.short	(.L_19 - .L_18)


	//   ....[0]....
.L_18:
        /*0054*/ 	.word	0x000002e0


	//   ....[1]....
        /*0058*/ 	.word	0x00000350


	//----- nvinfo : EIATTR_REQNTID
	.align		4
.L_19:
        /*005c*/ 	.byte	0x04, 0x10
        /*005e*/ 	.short	(.L_21 - .L_20)
.L_20:
        /*0060*/ 	.word	0x00000020
        /*0064*/ 	.word	0x00000001
        /*0068*/ 	.word	0x00000001


	//----- nvinfo : EIATTR_CBANK_PARAM_SIZE
	.align		4
.L_21:
        /*006c*/ 	.byte	0x03, 0x19
        /*006e*/ 	.short	0x0018


	//----- nvinfo : EIATTR_PARAM_CBANK
	.align		4
        /*0070*/ 	.byte	0x04, 0x0a
        /*0072*/ 	.short	(.L_23 - .L_22)
	.align		4
.L_22:
        /*0074*/ 	.word	index@(.nv.constant0.triton_poi_fused_transpose_8)
        /*0078*/ 	.short	0x0210
        /*007a*/ 	.short	0x0018


	//----- nvinfo : EIATTR_SW_WAR
	.align		4
.L_23:
        /*007c*/ 	.byte	0x04, 0x36
        /*007e*/ 	.short	(.L_25 - .L_24)
.L_24:
        /*0080*/ 	.word	0x00000008
.L_25:


//--------------------- .nv.callgraph             --------------------------
	.section	.nv.callgraph,"",@"SHT_CUDA_CALLGRAPH"
	.align	4
	.sectionentsize	8
	.align		4
        /*0000*/ 	.word	0x00000000
	.align		4
        /*0004*/ 	.word	0xffffffff
	.align		4
        /*0008*/ 	.word	0x00000000
	.align		4
        /*000c*/ 	.word	0xfffffffe
	.align		4
        /*0010*/ 	.word	0x00000000
	.align		4
        /*0014*/ 	.word	0xfffffffd
	.align		4
        /*0018*/ 	.word	0x00000000
	.align		4
        /*001c*/ 	.word	0xfffffffc


//--------------------- .text.triton_poi_fused_transpose_8 --------------------------
	.section	.text.triton_poi_fused_transpose_8,"ax",@progbits
	.sectionflags	@"SHF_BARRIERS=1"
	.align	128
        .global         triton_poi_fused_transpose_8
        .type           triton_poi_fused_transpose_8,@function
        .size           triton_poi_fused_transpose_8,(.L_x_1 - triton_poi_fused_transpose_8)
        .other          triton_poi_fused_transpose_8,@"STO_CUDA_ENTRY STV_DEFAULT"
triton_poi_fused_transpose_8:
.text.triton_poi_fused_transpose_8:
[----:B------:R-:W0:Y:S02]  /*0000*/  LDC R1, c[0x0][0x28] ;  /* 0x00000a00ff017b82 */ /* 0x000e240000000800 */
[----:B------:R-:W1:Y:S01]  /*0010*/  S2R R0, SR_CTAID.Y ;  /* 0x0000000000007919 */ /* 0x000e620000002600 */
[----:B------:R-:W2:Y:S01]  /*0020*/  LDC.64 R2, c[0x0][0x210] ;  /* 0x00008400ff027b82 */ /* 0x000ea20000000a00 */
[----:B------:R-:W-:Y:S01]  /*0030*/  ULDC.64 UR6, c[0x0][0x208] ;  /* 0x0000820000067ab9 */ /* 0x000fe20000000a00 */
[----:B------:R-:W3:Y:S01]  /*0040*/  S2R R12, SR_TID.X ;  /* 0x00000000000c7919 */ /* 0x000ee20000002100 */
[----:B------:R-:W4:Y:S01]  /*0050*/  S2R R6, SR_CTAID.X ;  /* 0x0000000000067919 */ /* 0x000f220000002500 */
[----:B-1----:R-:W-:Y:S02]  /*0060*/  IMAD.SHL.U32 R0, R0, 0x10, RZ ;  /* 0x0000001000007824 */ /* 0x002fe400078e00ff */
[----:B---3--:R-:W-:Y:S01]  /*0070*/  IMAD.SHL.U32 R5, R12, 0x2, RZ ;  /* 0x000000020c057824 */ /* 0x008fe200078e00ff */
[----:B------:R-:W-:Y:S01]  /*0080*/  SHF.R.U32.HI R9, RZ, 0x3, R12 ;  /* 0x00000003ff097819 */ /* 0x000fe2000001160c */
[----:B----4-:R-:W-:-:S03]  /*0090*/  IMAD.SHL.U32 R6, R6, 0x4, RZ ;  /* 0x0000000406067824 */ /* 0x010fc600078e00ff */
[----:B------:R-:W-:Y:S02]  /*00a0*/  LOP3.LUT R4, R0, 0xe, R5, 0xf8, !PT ;  /* 0x0000000e00047812 */ /* 0x000fe400078ef805 */
[----:B------:R-:W-:Y:S02]  /*00b0*/  SGXT.U32 R9, R9, 0x2 ;  /* 0x000000020909781a */ /* 0x000fe40000000000 */
[----:B------:R-:W-:-:S04]  /*00c0*/  SHF.R.S32.HI R7, RZ, 0x1f, R4 ;  /* 0x0000001fff077819 */ /* 0x000fc80000011404 */
[----:B------:R-:W-:Y:S02]  /*00d0*/  LEA.HI R8, R7, R4, RZ, 0x2 ;  /* 0x0000000407087211 */ /* 0x000fe400078f10ff */
[----:B------:R-:W-:Y:S02]  /*00e0*/  LOP3.LUT R7, R6, R9, RZ, 0xfc, !PT ;  /* 0x0000000906077212 */ /* 0x000fe400078efcff */
[C---:B------:R-:W-:Y:S01]  /*00f0*/  LOP3.LUT R11, R8.reuse, 0xfffffffc, RZ, 0xc0, !PT ;  /* 0xfffffffc080b7812 */ /* 0x040fe200078ec0ff */
[----:B------:R-:W-:Y:S01]  /*0100*/  IMAD.SHL.U32 R8, R8, 0x4, RZ ;  /* 0x0000000408087824 */ /* 0x000fe200078e00ff */
[----:B------:R-:W-:-:S03]  /*0110*/  ISETP.GE.AND P0, PT, R7, 0x4, PT ;  /* 0x000000040700780c */ /* 0x000fc60003f06270 */
[C---:B------:R-:W-:Y:S01]  /*0120*/  IMAD.IADD R10, R4.reuse, 0x1, -R11 ;  /* 0x00000001040a7824 */ /* 0x040fe200078e0a0b */
[----:B------:R-:W-:-:S03]  /*0130*/  ISETP.LT.AND P0, PT, R4, 0x10, !P0 ;  /* 0x000000100400780c */ /* 0x000fc60004701270 */
[----:B------:R-:W-:Y:S01]  /*0140*/  IMAD R10, R7, 0x4, R10 ;  /* 0x00000004070a7824 */ /* 0x000fe200078e020a */
[----:B------:R-:W-:-:S05]  /*0150*/  LOP3.LUT R7, R8, 0xfffffff0, RZ, 0xc0, !PT ;  /* 0xfffffff008077812 */ /* 0x000fca00078ec0ff */
[----:B------:R-:W-:Y:S01]  /*0160*/  IMAD.IADD R7, R10, 0x1, R7 ;  /* 0x000000010a077824 */ /* 0x000fe200078e0207 */
[----:B------:R-:W-:-:S03]  /*0170*/  CS2R R10, SRZ ;  /* 0x00000000000a7805 */ /* 0x000fc6000001ff00 */
[----:B--2---:R-:W-:-:S05]  /*0180*/  IMAD.WIDE R2, R7, 0x4, R2 ;  /* 0x0000000407027825 */ /* 0x004fca00078e0202 */
[----:B------:R-:W2:Y:S01]  /*0190*/  @P0 LDG.E.EL.64 R10, desc[UR6][R2.64] ;  /* 0x00000006020a0981 */ /* 0x000ea2000c2e1b00 */
[----:B------:R-:W1:Y:S01]  /*01a0*/  S2UR UR5, SR_CgaCtaId ;  /* 0x00000000000579c3 */ /* 0x000e620000008800 */
[----:B------:R-:W-:Y:S01]  /*01b0*/  IMAD.SHL.U32 R4, R12, 0x8, RZ ;  /* 0x000000080c047824 */ /* 0x000fe200078e00ff */
[----:B------:R-:W-:Y:S01]  /*01c0*/  UMOV UR4, 0x400 ;  /* 0x0000040000047882 */ /* 0x000fe20000000000 */
[----:B------:R-:W-:Y:S02]  /*01d0*/  SHF.R.U32.HI R7, RZ, 0x1, R12 ;  /* 0x00000001ff077819 */ /* 0x000fe4000001160c */
[----:B------:R-:W-:Y:S02]  /*01e0*/  LOP3.LUT R6, R6, 0x2, R5, 0xf8, !PT ;  /* 0x0000000206067812 */ /* 0x000fe400078ef805 */
[----:B------:R-:W-:Y:S02]  /*01f0*/  LOP3.LUT R8, R4, 0x38, RZ, 0xc0, !PT ;  /* 0x0000003804087812 */ /* 0x000fe400078ec0ff */
[----:B------:R-:W-:-:S02]  /*0200*/  LOP3.LUT R9, R9, 0x38, R4, 0xf8, !PT ;  /* 0x0000003809097812 */ /* 0x000fc400078ef804 */
[----:B------:R-:W-:Y:S02]  /*0210*/  SGXT.U32 R7, R7, 0x4 ;  /* 0x000000040707781a */ /* 0x000fe40000000000 */
[----:B------:R-:W-:Y:S02]  /*0220*/  ISETP.GE.AND P0, PT, R6, 0x4, PT ;  /* 0x000000040600780c */ /* 0x000fe40003f06270 */
[----:B------:R-:W-:Y:S02]  /*0230*/  LOP3.LUT R7, R0, R7, RZ, 0xfc, !PT ;  /* 0x0000000700077212 */ /* 0x000fe400078efcff */
[----:B------:R-:W-:Y:S02]  /*0240*/  LOP3.LUT R5, R5, 0x3c, RZ, 0xc0, !PT ;  /* 0x0000003c05057812 */ /* 0x000fe400078ec0ff */
[----:B------:R-:W-:Y:S02]  /*0250*/  ISETP.LT.AND P0, PT, R7, 0x10, !P0 ;  /* 0x000000100700780c */ /* 0x000fe40004701270 */
[----:B------:R-:W-:Y:S01]  /*0260*/  LOP3.LUT R4, R4, 0xf8, RZ, 0xc0, !PT ;  /* 0x000000f804047812 */ /* 0x000fe200078ec0ff */
[----:B-1----:R-:W-:-:S06]  /*0270*/  UPRMT UR4, UR5, 0x654, UR4 ;  /* 0x0000065405047896 */ /* 0x002fcc0008000004 */
[----:B------:R-:W-:Y:S01]  /*0280*/  VIADD R8, R8, UR4 ;  /* 0x0000000408087c36 */ /* 0x000fe20008000000 */
[----:B------:R-:W-:-:S03]  /*0290*/  IADD3 R4, R4, UR4, R5 ;  /* 0x0000000404047c10 */ /* 0x000fc6000fffe005 */
[----:B------:R-:W-:-:S05]  /*02a0*/  IMAD R8, R9, 0x4, R8 ;  /* 0x0000000409087824 */ /* 0x000fca00078e0208 */
[----:B--2---:R1:W-:Y:S04]  /*02b0*/  STS [R8], R10 ;  /* 0x0000000a08007388 */ /* 0x0043e80000000800 */
[----:B------:R1:W-:Y:S01]  /*02c0*/  STS [R8+0x14], R11 ;  /* 0x0000140b08007388 */ /* 0x0003e20000000800 */
[----:B------:R-:W-:Y:S06]  /*02d0*/  BAR.SYNC.DEFER_BLOCKING 0x0 ;  /* 0x0000000000007b1d */ /* 0x000fec0000010000 */
[----:B-1----:R-:W-:Y:S05]  /*02e0*/  @!P0 EXIT ;  /* 0x000000000000894d */ /* 0x002fea0003800000 */
[----:B------:R-:W-:Y:S01]  /*02f0*/  LDS R8, [R4] ;  /* 0x0000000004087984 */ /* 0x000fe20000000800 */
[----:B------:R-:W0:Y:S01]  /*0300*/  LDC.64 R2, c[0x0][0x218] ;  /* 0x00008600ff027b82 */ /* 0x000e220000000a00 */
[----:B------:R-:W-:Y:S02]  /*0310*/  IMAD R7, R7, 0x4, R6 ;  /* 0x0000000407077824 */ /* 0x000fe400078e0206 */
[----:B------:R-:W1:Y:S02]  /*0320*/  LDS R9, [R4+0x4] ;  /* 0x0000040004097984 */ /* 0x000e640000000800 */
[----:B0-----:R-:W-:-:S05]  /*0330*/  IMAD.WIDE R2, R7, 0x4, R2 ;  /* 0x0000000407027825 */ /* 0x001fca00078e0202 */
[----:B-1----:R-:W-:Y:S01]  /*0340*/  STG.E.64 desc[UR6][R2.64], R8 ;  /* 0x0000000802007986 */ /* 0x002fe2000c101b06 */
[----:B------:R-:W-:Y:S05]  /*0350*/  EXIT ;  /* 0x000000000000794d */ /* 0x000fea0003800000 */
.L_x_0:
[----:B------:R-:W-:-:S00]  /*0360*/  BRA `(.L_x_0) ;  /* 0xfffffffc00fc7947 */ /* 0x000fc0000383ffff */
[----:B------:R-:W-:-:S00]  /*0370*/  NOP ;  /* 0x0000000000007918 */ /* 0x000fc00000000000 */
        /* <DEDUP_REMOVED lines=8> */
.L_x_1:


//--------------------- .nv.shared.triton_poi_fused_transpose_8 --------------------------
	.section	.nv.shared.triton_poi_fused_transpose_8,"aw",@nobits
	.sectionflags	@""
	.align	16
	.zero		1024


//--------------------- .nv.constant0.triton_poi_fused_transpose_8 --------------------------
	.section	.nv.constant0.triton_poi_fused_transpose_8,"a",@progbits
	.sectionflags	@""
	.align	4
.nv.constant0.triton_poi_fused_transpose_8:
	.zero		552
